	.headerflags	@"EF_CUDA_TEXMODE_UNIFIED EF_CUDA_64BIT_ADDRESS EF_CUDA_ACCELERATORS EF_CUDA_SM90 EF_CUDA_VIRTUAL_SM(EF_CUDA_SM90)"
	.elftype	@"ET_EXEC"


//--------------------- .nv.info                  --------------------------
	.section	.nv.info,"",@"SHT_CUDA_INFO"
	.align	4


	//----- nvinfo : EIATTR_REGCOUNT
	.align		4
        /*0000*/ 	.byte	0x04, 0x2f
        /*0002*/ 	.short	(.L_1 - .L_0)
	.align		4
.L_0:
        /*0004*/ 	.word	index@(triton_poi_fused__unsafe_index_add_mul_sub_21)
        /*0008*/ 	.word	0x00000016


	//----- nvinfo : EIATTR_MIN_STACK_SIZE
	.align		4
.L_1:
        /*000c*/ 	.byte	0x04, 0x12
        /*000e*/ 	.short	(.L_3 - .L_2)
	.align		4
.L_2:
        /*0010*/ 	.word	index@(triton_poi_fused__unsafe_index_add_mul_sub_21)
        /*0014*/ 	.word	0x00000000


	//----- nvinfo : EIATTR_FRAME_SIZE
	.align		4
.L_3:
        /*0018*/ 	.byte	0x04, 0x11
        /*001a*/ 	.short	(.L_5 - .L_4)
	.align		4
.L_4:
        /*001c*/ 	.word	index@(triton_poi_fused__unsafe_index_add_mul_sub_21)
        /*0020*/ 	.word	0x00000000


	//----- nvinfo : EIATTR_MIN_STACK_SIZE
	.align		4
.L_5:
        /*0024*/ 	.byte	0x04, 0x12
        /*0026*/ 	.short	(.L_7 - .L_6)
	.align		4
.L_6:
        /*0028*/ 	.word	index@(triton_poi_fused__unsafe_index_add_mul_sub_21)
        /*002c*/ 	.word	0x00000000
.L_7:


//--------------------- .nv.info.triton_poi_fused__unsafe_index_add_mul_sub_21 --------------------------
	.section	.nv.info.triton_poi_fused__unsafe_index_add_mul_sub_21,"",@"SHT_CUDA_INFO"
	.sectionflags	@""
	.align	4


	//----- nvinfo : EIATTR_CUDA_API_VERSION
	.align		4
        /*0000*/ 	.byte	0x04, 0x37
        /*0002*/ 	.short	(.L_9 - .L_8)
.L_8:
        /*0004*/ 	.word	0x0000007c


	//----- nvinfo : EIATTR_KPARAM_INFO
	.align		4
.L_9:
        /*0008*/ 	.byte	0x04, 0x17
        /*000a*/ 	.short	(.L_11 - .L_10)
.L_10:
        /*000c*/ 	.word	0x00000000
        /*0010*/ 	.short	0x0008
        /*0012*/ 	.short	0x0040
        /*0014*/ 	.byte	0x00, 0xf0, 0x11, 0x00


	//----- nvinfo : EIATTR_KPARAM_INFO
	.align		4
.L_11:
        /*0018*/ 	.byte	0x04, 0x17
        /*001a*/ 	.short	(.L_13 - .L_12)
.L_12:
        /*001c*/ 	.word	0x00000000
        /*0020*/ 	.short	0x0007
        /*0022*/ 	.short	0x0038
        /*0024*/ 	.byte	0x00, 0xf4, 0x21, 0x00


	//----- nvinfo : EIATTR_KPARAM_INFO
	.align		4
.L_13:
        /*0028*/ 	.byte	0x04, 0x17
        /*002a*/ 	.short	(.L_15 - .L_14)
.L_14:
        /*002c*/ 	.word	0x00000000
        /*0030*/ 	.short	0x0006
        /*0032*/ 	.short	0x0030
        /*0034*/ 	.byte	0x00, 0xf4, 0x21, 0x00


	//----- nvinfo : EIATTR_KPARAM_INFO
	.align		4
.L_15:
        /*0038*/ 	.byte	0x04, 0x17
        /*003a*/ 	.short	(.L_17 - .L_16)
.L_16:
        /*003c*/ 	.word	0x00000000
        /*0040*/ 	.short	0x0005
        /*0042*/ 	.short	0x0028
        /*0044*/ 	.byte	0x00, 0xf4, 0x21, 0x00


	//----- nvinfo : EIATTR_KPARAM_INFO
	.align		4
.L_17:
        /*0048*/ 	.byte	0x04, 0x17
        /*004a*/ 	.short	(.L_19 - .L_18)
.L_18:
        /*004c*/ 	.word	0x00000000
        /*0050*/ 	.short	0x0004
        /*0052*/ 	.short	0x0020
        /*0054*/ 	.byte	0x00, 0xf4, 0x21, 0x00


	//----- nvinfo : EIATTR_KPARAM_INFO
	.align		4
.L_19:
        /*0058*/ 	.byte	0x04, 0x17
        /*005a*/ 	.short	(.L_21 - .L_20)
.L_20:
        /*005c*/ 	.word	0x00000000
        /*0060*/ 	.short	0x0003
        /*0062*/ 	.short	0x0018
        /*0064*/ 	.byte	0x00, 0xf4, 0x21, 0x00


	//----- nvinfo : EIATTR_KPARAM_INFO
	.align		4
.L_21:
        /*0068*/ 	.byte	0x04, 0x17
        /*006a*/ 	.short	(.L_23 - .L_22)
.L_22:
        /*006c*/ 	.word	0x00000000
        /*0070*/ 	.short	0x0002
        /*0072*/ 	.short	0x0010
        /*0074*/ 	.byte	0x00, 0xf4, 0x21, 0x00


	//----- nvinfo : EIATTR_KPARAM_INFO
	.align		4
.L_23:
        /*0078*/ 	.byte	0x04, 0x17
        /*007a*/ 	.short	(.L_25 - .L_24)
.L_24:
        /*007c*/ 	.word	0x00000000
        /*0080*/ 	.short	0x0001
        /*0082*/ 	.short	0x0008
        /*0084*/ 	.byte	0x00, 0xf4, 0x21, 0x00


	//----- nvinfo : EIATTR_KPARAM_INFO
	.align		4
.L_25:
        /*0088*/ 	.byte	0x04, 0x17
        /*008a*/ 	.short	(.L_27 - .L_26)
.L_26:
        /*008c*/ 	.word	0x00000000
        /*0090*/ 	.short	0x0000
        /*0092*/ 	.short	0x0000
        /*0094*/ 	.byte	0x00, 0xf4, 0x21, 0x00


	//----- nvinfo : EIATTR_SPARSE_MMA_MASK
	.align		4
.L_27:
        /*0098*/ 	.byte	0x03, 0x50
        /*009a*/ 	.short	0x0000


	//----- nvinfo : EIATTR_MAXREG_COUNT
	.align		4
        /*009c*/ 	.byte	0x03, 0x1b
        /*009e*/ 	.short	0x00ff


	//----- nvinfo : EIATTR_EXIT_INSTR_OFFSETS
	.align		4
        /*00a0*/ 	.byte	0x04, 0x1c
        /*00a2*/ 	.short	(.L_29 - .L_28)


	//   ....[0]....
.L_28:
        /*00a4*/ 	.word	0x00000570


	//----- nvinfo : EIATTR_REQNTID
	.align		4
.L_29:
        /*00a8*/ 	.byte	0x04, 0x10
        /*00aa*/ 	.short	(.L_31 - .L_30)
.L_30:
        /*00ac*/ 	.word	0x00000080
        /*00b0*/ 	.word	0x00000001
        /*00b4*/ 	.word	0x00000001


	//----- nvinfo : EIATTR_CBANK_PARAM_SIZE
	.align		4
.L_31:
        /*00b8*/ 	.byte	0x03, 0x19
        /*00ba*/ 	.short	0x0044


	//----- nvinfo : EIATTR_PARAM_CBANK
	.align		4
        /*00bc*/ 	.byte	0x04, 0x0a
        /*00be*/ 	.short	(.L_33 - .L_32)
	.align		4
.L_32:
        /*00c0*/ 	.word	index@(.nv.constant0.triton_poi_fused__unsafe_index_add_mul_sub_21)
        /*00c4*/ 	.short	0x0210
        /*00c6*/ 	.short	0x0044


	//----- nvinfo : EIATTR_SW_WAR
	.align		4
.L_33:
        /*00c8*/ 	.byte	0x04, 0x36
        /*00ca*/ 	.short	(.L_35 - .L_34)
.L_34:
        /*00cc*/ 	.word	0x00000008
.L_35:


//--------------------- .nv.callgraph             --------------------------
	.section	.nv.callgraph,"",@"SHT_CUDA_CALLGRAPH"
	.align	4
	.sectionentsize	8
	.align		4
        /*0000*/ 	.word	0x00000000
	.align		4
        /*0004*/ 	.word	0xffffffff
	.align		4
        /*0008*/ 	.word	0x00000000
	.align		4
        /*000c*/ 	.word	0xfffffffe
	.align		4
        /*0010*/ 	.word	0x00000000
	.align		4
        /*0014*/ 	.word	0xfffffffd
	.align		4
        /*0018*/ 	.word	0x00000000
	.align		4
        /*001c*/ 	.word	0xfffffffc


//--------------------- .text.triton_poi_fused__unsafe_index_add_mul_sub_21 --------------------------
	.section	.text.triton_poi_fused__unsafe_index_add_mul_sub_21,"ax",@progbits
	.align	128
        .global         triton_poi_fused__unsafe_index_add_mul_sub_21
        .type           triton_poi_fused__unsafe_index_add_mul_sub_21,@function
        .size           triton_poi_fused__unsafe_index_add_mul_sub_21,(.L_x_1 - triton_poi_fused__unsafe_index_add_mul_sub_21)
        .other          triton_poi_fused__unsafe_index_add_mul_sub_21,@"STO_CUDA_ENTRY STV_DEFAULT"
triton_poi_fused__unsafe_index_add_mul_sub_21:
.text.triton_poi_fused__unsafe_index_add_mul_sub_21:
[----:B------:R-:W-:Y:S01]  /*0000*/  LDC R1, c[0x0][0x28] ;  /* 0x00000a00ff017b82 */ /* 0x000fe20000000800 */
[----:B------:R-:W1:Y:S07]  /*0010*/  S2R R3, SR_TID.X ;  /* 0x0000000000037919 */ /* 0x000e6e0000002100 */
[----:B------:R-:W2:Y:S01]  /*0020*/  LDC.64 R14, c[0x0][0x218] ;  /* 0x00008600ff0e7b82 */ /* 0x000ea20000000a00 */
[----:B------:R-:W-:Y:S01]  /*0030*/  ULDC.64 UR4, c[0x0][0x208] ;  /* 0x0000820000047ab9 */ /* 0x000fe20000000a00 */
[----:B------:R-:W-:Y:S01]  /*0040*/  ULDC.64 UR6, c[0x0][0x228] ;  /* 0x00008a0000067ab9 */ /* 0x000fe20000000a00 */
[----:B------:R-:W3:Y:S05]  /*0050*/  S2R R6, SR_CTAID.X ;  /* 0x0000000000067919 */ /* 0x000eea0000002500 */
[----:B------:R-:W4:Y:S08]  /*0060*/  LDC.64 R12, c[0x0][0x240] ;  /* 0x00009000ff0c7b82 */ /* 0x000f300000000a00 */
[----:B------:R-:W5:Y:S08]  /*0070*/  LDC.64 R10, c[0x0][0x220] ;  /* 0x00008800ff0a7b82 */ /* 0x000f700000000a00 */
[----:B------:R-:W4:Y:S01]  /*0080*/  LDC.64 R8, c[0x0][0x230] ;  /* 0x00008c00ff087b82 */ /* 0x000f220000000a00 */
[----:B-1----:R-:W-:-:S05]  /*0090*/  LOP3.LUT R3, R3, 0x7f, RZ, 0xc0, !PT ;  /* 0x0000007f03037812 */ /* 0x002fca00078ec0ff */
[----:B---3--:R-:W-:-:S05]  /*00a0*/  IMAD R0, R6, 0x80, R3 ;  /* 0x0000008006007824 */ /* 0x008fca00078e0203 */
[----:B------:R-:W-:-:S04]  /*00b0*/  SHF.R.S32.HI R3, RZ, 0x1f, R0 ;  /* 0x0000001fff037819 */ /* 0x000fc80000011400 */
[----:B------:R-:W-:-:S04]  /*00c0*/  LEA.HI R3, R3, R0, RZ, 0x6 ;  /* 0x0000000003037211 */ /* 0x000fc800078f30ff */
[----:B------:R-:W-:Y:S02]  /*00d0*/  SHF.R.S32.HI R2, RZ, 0x6, R3 ;  /* 0x00000006ff027819 */ /* 0x000fe40000011403 */
[----:B------:R-:W-:Y:S02]  /*00e0*/  LOP3.LUT R3, R3, 0xffffffc0, RZ, 0xc0, !PT ;  /* 0xffffffc003037812 */ /* 0x000fe400078ec0ff */
[----:B------:R-:W-:-:S04]  /*00f0*/  LEA.HI R4, R2, R2, RZ, 0x6 ;  /* 0x0000000202047211 */ /* 0x000fc800078f30ff */
[----:B------:R-:W-:-:S05]  /*0100*/  LOP3.LUT R5, R4, 0xffffffc0, RZ, 0xc0, !PT ;  /* 0xffffffc004057812 */ /* 0x000fca00078ec0ff */
[----:B------:R-:W-:-:S04]  /*0110*/  IMAD.IADD R2, R2, 0x1, -R5 ;  /* 0x0000000102027824 */ /* 0x000fc800078e0a05 */
[----:B--2---:R-:W-:-:S05]  /*0120*/  IMAD.WIDE R14, R2, 0x8, R14 ;  /* 0x00000008020e7825 */ /* 0x004fca00078e020e */
[----:B------:R-:W2:Y:S01]  /*0130*/  LDG.E.EL.64 R4, desc[UR4][R14.64] ;  /* 0x000000040e047981 */ /* 0x000ea2000c2e1b00 */
[----:B------:R-:W-:Y:S02]  /*0140*/  IMAD.IADD R3, R0, 0x1, -R3 ;  /* 0x0000000100037824 */ /* 0x000fe400078e0a03 */
[----:B----4-:R-:W-:-:S04]  /*0150*/  IMAD.WIDE R16, R2, 0x8, R12 ;  /* 0x0000000802107825 */ /* 0x010fc800078e020c */
[----:B-----5:R-:W-:-:S04]  /*0160*/  IMAD.WIDE R12, R3, 0x8, R10 ;  /* 0x00000008030c7825 */ /* 0x020fc800078e020a */
[----:B0-----:R-:W-:Y:S02]  /*0170*/  IMAD.WIDE R10, R3, 0x8, R8 ;  /* 0x00000008030a7825 */ /* 0x001fe400078e0208 */
[----:B------:R-:W3:Y:S04]  /*0180*/  LDG.E.EL.64 R8, desc[UR4][R16.64] ;  /* 0x0000000410087981 */ /* 0x000ee8000c2e1b00 */
[----:B------:R-:W4:Y:S04]  /*0190*/  LDG.E.EL.64 R12, desc[UR4][R12.64] ;  /* 0x000000040c0c7981 */ /* 0x000f28000c2e1b00 */
[----:B------:R-:W5:Y:S01]  /*01a0*/  LDG.E.EL.64 R10, desc[UR4][R10.64] ;  /* 0x000000040a0a7981 */ /* 0x000f62000c2e1b00 */
[----:B--2---:R-:W-:-:S04]  /*01b0*/  SHF.R.U32.HI R7, RZ, 0x1a, R5 ;  /* 0x0000001aff077819 */ /* 0x004fc80000011605 */
[----:B------:R-:W-:-:S04]  /*01c0*/  LOP3.LUT R7, R7, 0x20, RZ, 0xc0, !PT ;  /* 0x0000002007077812 */ /* 0x000fc800078ec0ff */
[----:B------:R-:W-:Y:S02]  /*01d0*/  IADD3 R4, P0, R4, R7, RZ ;  /* 0x0000000704047210 */ /* 0x000fe40007f1e0ff */
[----:B---3--:R-:W-:-:S03]  /*01e0*/  SHF.R.U32.HI R7, RZ, 0x1a, R9 ;  /* 0x0000001aff077819 */ /* 0x008fc60000011609 */
[----:B------:R-:W-:Y:S01]  /*01f0*/  IMAD.X R19, RZ, RZ, R5, P0 ;  /* 0x000000ffff137224 */ /* 0x000fe200000e0605 */
[----:B------:R-:W-:Y:S02]  /*0200*/  LOP3.LUT R5, R7, 0x20, RZ, 0xc0, !PT ;  /* 0x0000002007057812 */ /* 0x000fe400078ec0ff */
[C---:B----4-:R-:W-:Y:S02]  /*0210*/  LEA R18, P1, R12.reuse, UR6, 0x2 ;  /* 0x000000060c127c11 */ /* 0x050fe4000f8210ff */
[----:B------:R-:W-:Y:S02]  /*0220*/  IADD3 R8, P2, R8, R5, RZ ;  /* 0x0000000508087210 */ /* 0x000fe40007f5e0ff */
[--C-:B------:R-:W-:Y:S02]  /*0230*/  LEA.HI.X R7, R12, UR7, R13.reuse, 0x2, P1 ;  /* 0x000000070c077c11 */ /* 0x100fe400088f140d */
[----:B------:R-:W-:Y:S01]  /*0240*/  SHF.R.U32.HI R14, RZ, 0x18, R13 ;  /* 0x00000018ff0e7819 */ /* 0x000fe2000001160d */
[----:B------:R-:W-:Y:S01]  /*0250*/  IMAD.X R5, RZ, RZ, R9, P2 ;  /* 0x000000ffff057224 */ /* 0x000fe200010e0609 */
[----:B-----5:R-:W-:-:S02]  /*0260*/  LEA R12, P1, R10, UR6, 0x2 ;  /* 0x000000060a0c7c11 */ /* 0x020fc4000f8210ff */
[--C-:B------:R-:W-:Y:S02]  /*0270*/  SHF.R.U32.HI R15, RZ, 0x18, R11.reuse ;  /* 0x00000018ff0f7819 */ /* 0x100fe4000001160b */
[----:B------:R-:W-:Y:S02]  /*0280*/  LOP3.LUT R17, R14, 0x80, RZ, 0xc0, !PT ;  /* 0x000000800e117812 */ /* 0x000fe400078ec0ff */
[----:B------:R-:W-:Y:S01]  /*0290*/  LEA.HI.X R11, R10, UR7, R11, 0x2, P1 ;  /* 0x000000070a0b7c11 */ /* 0x000fe200088f140b */
[C---:B------:R-:W-:Y:S01]  /*02a0*/  IMAD.SHL.U32 R10, R4.reuse, 0x80, RZ ;  /* 0x00000080040a7824 */ /* 0x040fe200078e00ff */
[----:B------:R-:W-:Y:S02]  /*02b0*/  SHF.R.S32.HI R13, RZ, 0x18, R6 ;  /* 0x00000018ff0d7819 */ /* 0x000fe40000011406 */
[----:B------:R-:W-:Y:S02]  /*02c0*/  SHF.L.U64.HI R9, R4, 0x7, R19 ;  /* 0x0000000704097819 */ /* 0x000fe40000010213 */
[C---:B------:R-:W-:Y:S01]  /*02d0*/  SHF.L.U64.HI R16, R8.reuse, 0x7, R5 ;  /* 0x0000000708107819 */ /* 0x040fe20000010205 */
[----:B------:R-:W-:Y:S01]  /*02e0*/  IMAD.SHL.U32 R8, R8, 0x80, RZ ;  /* 0x0000008008087824 */ /* 0x000fe200078e00ff */
[----:B------:R-:W0:Y:S01]  /*02f0*/  LDC.64 R4, c[0x0][0x238] ;  /* 0x00008e00ff047b82 */ /* 0x000e220000000a00 */
[----:B------:R-:W-:-:S02]  /*0300*/  LOP3.LUT R15, R15, 0x80, RZ, 0xc0, !PT ;  /* 0x000000800f0f7812 */ /* 0x000fc400078ec0ff */
[----:B------:R-:W-:Y:S02]  /*0310*/  IADD3 R17, P0, R17, R18, RZ ;  /* 0x0000001211117210 */ /* 0x000fe40007f1e0ff */
[----:B------:R-:W-:Y:S02]  /*0320*/  SGXT R13, R13, 0x1 ;  /* 0x000000010d0d781a */ /* 0x000fe40000000200 */
[----:B------:R-:W-:Y:S01]  /*0330*/  IADD3 R15, P2, R15, R12, RZ ;  /* 0x0000000c0f0f7210 */ /* 0x000fe20007f5e0ff */
[----:B------:R-:W-:Y:S01]  /*0340*/  IMAD.X R19, RZ, RZ, R7, P0 ;  /* 0x000000ffff137224 */ /* 0x000fe200000e0607 */
[----:B------:R-:W-:Y:S01]  /*0350*/  LEA.HI R13, R13, R0, RZ, 0xc ;  /* 0x000000000d0d7211 */ /* 0x000fe200078f60ff */
[----:B------:R-:W1:Y:S01]  /*0360*/  LDC.64 R6, c[0x0][0x248] ;  /* 0x00009200ff067b82 */ /* 0x000e620000000a00 */
[----:B------:R-:W-:Y:S01]  /*0370*/  IADD3 R14, P1, R10, R17, RZ ;  /* 0x000000110a0e7210 */ /* 0x000fe20007f3e0ff */
[----:B------:R-:W-:Y:S01]  /*0380*/  IMAD.X R18, RZ, RZ, R11, P2 ;  /* 0x000000ffff127224 */ /* 0x000fe200010e060b */
[----:B------:R-:W-:-:S02]  /*0390*/  IADD3 R12, P4, R8, R17, RZ ;  /* 0x00000011080c7210 */ /* 0x000fc40007f9e0ff */
[----:B------:R-:W-:Y:S02]  /*03a0*/  IADD3 R10, P3, R15, R10, RZ ;  /* 0x0000000a0f0a7210 */ /* 0x000fe40007f7e0ff */
[----:B------:R-:W-:Y:S01]  /*03b0*/  IADD3 R8, P5, R8, R15, RZ ;  /* 0x0000000f08087210 */ /* 0x000fe20007fbe0ff */
[----:B------:R-:W-:Y:S01]  /*03c0*/  IMAD.X R15, R9, 0x1, R19, P1 ;  /* 0x00000001090f7824 */ /* 0x000fe200008e0613 */
[----:B------:R-:W-:Y:S01]  /*03d0*/  SHF.R.S32.HI R17, RZ, 0xc, R13 ;  /* 0x0000000cff117819 */ /* 0x000fe2000001140d */
[----:B------:R-:W-:Y:S02]  /*03e0*/  IMAD.X R11, R18, 0x1, R9, P3 ;  /* 0x00000001120b7824 */ /* 0x000fe400018e0609 */
[C---:B------:R-:W-:Y:S02]  /*03f0*/  IMAD.X R13, R16.reuse, 0x1, R19, P4 ;  /* 0x00000001100d7824 */ /* 0x040fe400020e0613 */
[----:B------:R-:W-:Y:S02]  /*0400*/  IMAD.SHL.U32 R17, R17, 0x400, RZ ;  /* 0x0000040011117824 */ /* 0x000fe400078e00ff */
[----:B------:R-:W-:-:S02]  /*0410*/  IMAD.X R9, R16, 0x1, R18, P5 ;  /* 0x0000000110097824 */ /* 0x000fc400028e0612 */
[----:B------:R-:W-:-:S04]  /*0420*/  IMAD.WIDE R14, R17, 0x4, R14 ;  /* 0x00000004110e7825 */ /* 0x000fc800078e020e */
[C---:B------:R-:W-:Y:S02]  /*0430*/  IMAD.WIDE R12, R17.reuse, 0x4, R12 ;  /* 0x00000004110c7825 */ /* 0x040fe400078e020c */
[----:B------:R-:W2:Y:S02]  /*0440*/  LDG.E.EL R15, desc[UR4][R14.64] ;  /* 0x000000040e0f7981 */ /* 0x000ea4000c2e1900 */
[C---:B------:R-:W-:Y:S02]  /*0450*/  IMAD.WIDE R10, R17.reuse, 0x4, R10 ;  /* 0x00000004110a7825 */ /* 0x040fe400078e020a */
[----:B------:R-:W3:Y:S02]  /*0460*/  LDG.E.EL R13, desc[UR4][R12.64] ;  /* 0x000000040c0d7981 */ /* 0x000ee4000c2e1900 */
[----:B------:R-:W-:Y:S02]  /*0470*/  IMAD.WIDE R8, R17, 0x4, R8 ;  /* 0x0000000411087825 */ /* 0x000fe400078e0208 */
[----:B------:R-:W2:Y:S02]  /*0480*/  LDG.E.EL R10, desc[UR4][R10.64] ;  /* 0x000000040a0a7981 */ /* 0x000ea4000c2e1900 */
[----:B0-----:R-:W-:-:S02]  /*0490*/  IMAD.WIDE R4, R3, 0x4, R4 ;  /* 0x0000000403047825 */ /* 0x001fc400078e0204 */
[----:B------:R-:W3:Y:S02]  /*04a0*/  LDG.E.EL R8, desc[UR4][R8.64] ;  /* 0x0000000408087981 */ /* 0x000ee4000c2e1900 */
[----:B-1----:R-:W-:Y:S02]  /*04b0*/  IMAD.WIDE R6, R2, 0x4, R6 ;  /* 0x0000000402067825 */ /* 0x002fe400078e0206 */
[----:B------:R-:W4:Y:S01]  /*04c0*/  LDG.E.EL R4, desc[UR4][R4.64] ;  /* 0x0000000404047981 */ /* 0x000f22000c2e1900 */
[----:B------:R-:W0:Y:S03]  /*04d0*/  LDC.64 R2, c[0x0][0x210] ;  /* 0x00008400ff027b82 */ /* 0x000e260000000a00 */
[----:B------:R-:W5:Y:S01]  /*04e0*/  LDG.E.EL R6, desc[UR4][R6.64] ;  /* 0x0000000406067981 */ /* 0x000f62000c2e1900 */
[----:B0-----:R-:W-:-:S04]  /*04f0*/  IMAD.WIDE R2, R0, 0x4, R2 ;  /* 0x0000000400027825 */ /* 0x001fc800078e0202 */
[----:B--2---:R-:W-:Y:S01]  /*0500*/  FADD R17, -R15, R10 ;  /* 0x0000000a0f117221 */ /* 0x004fe20000000100 */
[----:B---3--:R-:W-:-:S03]  /*0510*/  FADD R16, -R13, R8 ;  /* 0x000000080d107221 */ /* 0x008fc60000000100 */
[C---:B----4-:R-:W-:Y:S01]  /*0520*/  FFMA R17, R4.reuse, R17, R15 ;  /* 0x0000001104117223 */ /* 0x050fe2000000000f */
[----:B------:R-:W-:-:S04]  /*0530*/  FFMA R16, R4, R16, R13 ;  /* 0x0000001004107223 */ /* 0x000fc8000000000d */
[----:B------:R-:W-:-:S04]  /*0540*/  FADD R16, -R17, R16 ;  /* 0x0000001011107221 */ /* 0x000fc80000000100 */
[----:B-----5:R-:W-:-:S05]  /*0550*/  FFMA R17, R6, R16, R17 ;  /* 0x0000001006117223 */ /* 0x020fca0000000011 */
[----:B------:R-:W-:Y:S01]  /*0560*/  STG.E desc[UR4][R2.64], R17 ;  /* 0x0000001102007986 */ /* 0x000fe2000c101904 */
[----:B------:R-:W-:Y:S05]  /*0570*/  EXIT ;  /* 0x000000000000794d */ /* 0x000fea0003800000 */
.L_x_0:
[----:B------:R-:W-:-:S00]  /*0580*/  BRA `(.L_x_0) ;  /* 0xfffffffc00fc7947 */ /* 0x000fc0000383ffff */
[----:B------:R-:W-:-:S00]  /*0590*/  NOP ;  /* 0x0000000000007918 */ /* 0x000fc00000000000 */
        /* <DEDUP_REMOVED lines=14> */
.L_x_1:


//--------------------- .nv.constant0.triton_poi_fused__unsafe_index_add_mul_sub_21 --------------------------
	.section	.nv.constant0.triton_poi_fused__unsafe_index_add_mul_sub_21,"a",@progbits
	.sectionflags	@""
	.align	4
.nv.constant0.triton_poi_fused__unsafe_index_add_mul_sub_21:
	.zero		596
